//
// Generated by NVIDIA NVVM Compiler
//
// Compiler Build ID: CL-36424714
// Cuda compilation tools, release 13.0, V13.0.88
// Based on NVVM 20.0.0
//

.version 9.0
.target sm_100
.address_size 64

	// .globl	_Z20naiveMatrixTransposePiS_ii
// _ZZ21sharedMatrixTransposePiS_iiE12sharedMemory has been demoted

.visible .entry _Z20naiveMatrixTransposePiS_ii(
	.param .u64 .ptr .align 1 _Z20naiveMatrixTransposePiS_ii_param_0,
	.param .u64 .ptr .align 1 _Z20naiveMatrixTransposePiS_ii_param_1,
	.param .u32 _Z20naiveMatrixTransposePiS_ii_param_2,
	.param .u32 _Z20naiveMatrixTransposePiS_ii_param_3
)
{
	.reg .b32 	%r<14>;
	.reg .b64 	%rd<9>;

	ld.param.u64 	%rd1, [_Z20naiveMatrixTransposePiS_ii_param_0];
	ld.param.u64 	%rd2, [_Z20naiveMatrixTransposePiS_ii_param_1];
	ld.param.u32 	%r1, [_Z20naiveMatrixTransposePiS_ii_param_2];
	ld.param.u32 	%r2, [_Z20naiveMatrixTransposePiS_ii_param_3];
	cvta.to.global.u64 	%rd3, %rd2;
	cvta.to.global.u64 	%rd4, %rd1;
	mov.u32 	%r3, %tid.x;
	mov.u32 	%r4, %ctaid.x;
	mov.u32 	%r5, %ntid.x;
	mad.lo.s32 	%r6, %r4, %r5, %r3;
	mov.u32 	%r7, %tid.y;
	mov.u32 	%r8, %ctaid.y;
	mov.u32 	%r9, %ntid.y;
	mad.lo.s32 	%r10, %r8, %r9, %r7;
	mad.lo.s32 	%r11, %r2, %r6, %r10;
	mad.lo.s32 	%r12, %r1, %r10, %r6;
	mul.wide.s32 	%rd5, %r11, 4;
	add.s64 	%rd6, %rd4, %rd5;
	ld.global.u32 	%r13, [%rd6];
	mul.wide.s32 	%rd7, %r12, 4;
	add.s64 	%rd8, %rd3, %rd7;
	st.global.u32 	[%rd8], %r13;
	ret;

}
	// .globl	_Z21sharedMatrixTransposePiS_ii
.visible .entry _Z21sharedMatrixTransposePiS_ii(
	.param .u64 .ptr .align 1 _Z21sharedMatrixTransposePiS_ii_param_0,
	.param .u64 .ptr .align 1 _Z21sharedMatrixTransposePiS_ii_param_1,
	.param .u32 _Z21sharedMatrixTransposePiS_ii_param_2,
	.param .u32 _Z21sharedMatrixTransposePiS_ii_param_3
)
{
	.reg .b32 	%r<25>;
	.reg .b64 	%rd<9>;
	// demoted variable
	.shared .align 4 .b8 _ZZ21sharedMatrixTransposePiS_iiE12sharedMemory[16];
	ld.param.u64 	%rd1, [_Z21sharedMatrixTransposePiS_ii_param_0];
	ld.param.u64 	%rd2, [_Z21sharedMatrixTransposePiS_ii_param_1];
	ld.param.u32 	%r1, [_Z21sharedMatrixTransposePiS_ii_param_2];
	cvta.to.global.u64 	%rd3, %rd2;
	cvta.to.global.u64 	%rd4, %rd1;
	mov.u32 	%r2, %tid.x;
	mov.u32 	%r3, %ctaid.x;
	mov.u32 	%r4, %ntid.x;
	mad.lo.s32 	%r5, %r3, %r4, %r2;
	mov.u32 	%r6, %tid.y;
	mov.u32 	%r7, %ctaid.y;
	mov.u32 	%r8, %ntid.y;
	mad.lo.s32 	%r9, %r7, %r8, %r6;
	mad.lo.s32 	%r10, %r7, %r4, %r2;
	mad.lo.s32 	%r11, %r3, %r8, %r6;
	mad.lo.s32 	%r12, %r1, %r9, %r5;
	mad.lo.s32 	%r13, %r1, %r11, %r10;
	mul.wide.s32 	%rd5, %r12, 4;
	add.s64 	%rd6, %rd4, %rd5;
	ld.global.u32 	%r14, [%rd6];
	shl.b32 	%r15, %r2, 3;
	mov.u32 	%r16, _ZZ21sharedMatrixTransposePiS_iiE12sharedMemory;
	add.s32 	%r17, %r16, %r15;
	shl.b32 	%r18, %r6, 2;
	add.s32 	%r19, %r17, %r18;
	st.shared.u32 	[%r19], %r14;
	bar.sync 	0;
	shl.b32 	%r20, %r6, 3;
	add.s32 	%r21, %r16, %r20;
	shl.b32 	%r22, %r2, 2;
	add.s32 	%r23, %r21, %r22;
	ld.shared.u32 	%r24, [%r23];
	mul.wide.s32 	%rd7, %r13, 4;
	add.s64 	%rd8, %rd3, %rd7;
	st.global.u32 	[%rd8], %r24;
	ret;

}


// ===== COMPILED SASS (sm_100) =====

	.target	sm_100

	.elftype	@"ET_EXEC"


//--------------------- .note.nv.tkinfo           --------------------------
	.section	.note.nv.tkinfo,"",@"SHT_NOTE"
	.sectionflags	@"SHF_NOTE_NV_TKINFO"
	.tkinfo
        /*0018*/ 	.word	0x00000002
        /*0030*/ 	.string	""
        /*0030*/ 	.string	"ptxas"
        /*0030*/ 	.string	"Cuda compilation tools, release 13.0, V13.0.88"
        /*0030*/ 	.string	"Build cuda_13.0.r13.0/compiler.36424714_0"
        /*0030*/ 	.string	"-arch sm_100 -m 64 "



//--------------------- .note.nv.cuinfo           --------------------------
	.section	.note.nv.cuinfo,"",@"SHT_NOTE"
	.sectionflags	@"SHF_NOTE_NV_CUINFO"
        /*0018*/ 	.short	0x0002
        /*001a*/ 	.short	0x0064
        /*001c*/ 	.short	0x0082
	.zero		2


//--------------------- .nv.info                  --------------------------
	.section	.nv.info,"",@"SHT_CUDA_INFO"
	.align	4


	//----- nvinfo : EIATTR_REGCOUNT
	.align		4
        /*0000*/ 	.byte	0x04, 0x2f
        /*0002*/ 	.short	(.L_1 - .L_0)
	.align		4
.L_0:
        /*0004*/ 	.word	index@(_Z20naiveMatrixTransposePiS_ii)
        /*0008*/ 	.word	0x0000000a


	//----- nvinfo : EIATTR_FRAME_SIZE
	.align		4
.L_1:
        /*000c*/ 	.byte	0x04, 0x11
        /*000e*/ 	.short	(.L_3 - .L_2)
	.align		4
.L_2:
        /*0010*/ 	.word	index@(_Z20naiveMatrixTransposePiS_ii)
        /*0014*/ 	.word	0x00000000


	//----- nvinfo : EIATTR_REGCOUNT
	.align		4
.L_3:
        /*0018*/ 	.byte	0x04, 0x2f
        /*001a*/ 	.short	(.L_5 - .L_4)
	.align		4
.L_4:
        /*001c*/ 	.word	index@(_Z21sharedMatrixTransposePiS_ii)
        /*0020*/ 	.word	0x00000010


	//----- nvinfo : EIATTR_FRAME_SIZE
	.align		4
.L_5:
        /*0024*/ 	.byte	0x04, 0x11
        /*0026*/ 	.short	(.L_7 - .L_6)
	.align		4
.L_6:
        /*0028*/ 	.word	index@(_Z21sharedMatrixTransposePiS_ii)
        /*002c*/ 	.word	0x00000000


	//----- nvinfo : EIATTR_MIN_STACK_SIZE
	.align		4
.L_7:
        /*0030*/ 	.byte	0x04, 0x12
        /*0032*/ 	.short	(.L_9 - .L_8)
	.align		4
.L_8:
        /*0034*/ 	.word	index@(_Z21sharedMatrixTransposePiS_ii)
        /*0038*/ 	.word	0x00000000


	//----- nvinfo : EIATTR_MIN_STACK_SIZE
	.align		4
.L_9:
        /*003c*/ 	.byte	0x04, 0x12
        /*003e*/ 	.short	(.L_11 - .L_10)
	.align		4
.L_10:
        /*0040*/ 	.word	index@(_Z20naiveMatrixTransposePiS_ii)
        /*0044*/ 	.word	0x00000000
.L_11:


//--------------------- .nv.compat                --------------------------
	.section	.nv.compat,"",@"SHT_CUDA_COMPAT_INFO"
	.align	4
        /*0000*/ 	.byte	0x02, 0x09, 0x00, 0x00, 0x02, 0x02, 0x01, 0x00, 0x02, 0x05, 0x05, 0x00, 0x03, 0x07, 0x01, 0x01
        /*0010*/ 	.byte	0x02, 0x03, 0x00, 0x00, 0x02, 0x06, 0x01, 0x00, 0x04, 0x0b, 0x08, 0x00, 0x09, 0x00, 0x00, 0x00
        /*0020*/ 	.byte	0x00, 0x00, 0x00, 0x00


//--------------------- .nv.info._Z21sharedMatrixTransposePiS_ii --------------------------
	.section	.nv.info._Z21sharedMatrixTransposePiS_ii,"",@"SHT_CUDA_INFO"
	.sectionflags	@""
	.align	4


	//----- nvinfo : EIATTR_CUDA_API_VERSION
	.align		4
        /*0000*/ 	.byte	0x04, 0x37
        /*0002*/ 	.short	(.L_13 - .L_12)
.L_12:
        /*0004*/ 	.word	0x00000082


	//----- nvinfo : EIATTR_KPARAM_INFO
	.align		4
.L_13:
        /*0008*/ 	.byte	0x04, 0x17
        /*000a*/ 	.short	(.L_15 - .L_14)
.L_14:
        /*000c*/ 	.word	0x00000000
        /*0010*/ 	.short	0x0003
        /*0012*/ 	.short	0x0014
        /*0014*/ 	.byte	0x00, 0xf0, 0x11, 0x00


	//----- nvinfo : EIATTR_KPARAM_INFO
	.align		4
.L_15:
        /*0018*/ 	.byte	0x04, 0x17
        /*001a*/ 	.short	(.L_17 - .L_16)
.L_16:
        /*001c*/ 	.word	0x00000000
        /*0020*/ 	.short	0x0002
        /*0022*/ 	.short	0x0010
        /*0024*/ 	.byte	0x00, 0xf0, 0x11, 0x00


	//----- nvinfo : EIATTR_KPARAM_INFO
	.align		4
.L_17:
        /*0028*/ 	.byte	0x04, 0x17
        /*002a*/ 	.short	(.L_19 - .L_18)
.L_18:
        /*002c*/ 	.word	0x00000000
        /*0030*/ 	.short	0x0001
        /*0032*/ 	.short	0x0008
        /*0034*/ 	.byte	0x00, 0xf5, 0x21, 0x00


	//----- nvinfo : EIATTR_KPARAM_INFO
	.align		4
.L_19:
        /*0038*/ 	.byte	0x04, 0x17
        /*003a*/ 	.short	(.L_21 - .L_20)
.L_20:
        /*003c*/ 	.word	0x00000000
        /*0040*/ 	.short	0x0000
        /*0042*/ 	.short	0x0000
        /*0044*/ 	.byte	0x00, 0xf5, 0x21, 0x00


	//----- nvinfo : EIATTR_SPARSE_MMA_MASK
	.align		4
.L_21:
        /*0048*/ 	.byte	0x03, 0x50
        /*004a*/ 	.short	0x0000


	//----- nvinfo : EIATTR_MAXREG_COUNT
	.align		4
        /*004c*/ 	.byte	0x03, 0x1b
        /*004e*/ 	.short	0x00ff


	//----- nvinfo : EIATTR_NUM_BARRIERS
	.align		4
        /*0050*/ 	.byte	0x02, 0x4c
        /*0052*/ 	.byte	0x01
	.zero		1


	//----- nvinfo : EIATTR_MERCURY_ISA_VERSION
	.align		4
        /*0054*/ 	.byte	0x03, 0x5f
        /*0056*/ 	.short	0x0101


	//----- nvinfo : EIATTR_VRC_CTA_INIT_COUNT
	.align		4
        /*0058*/ 	.byte	0x02, 0x4a
	.zero		1
	.zero		1


	//----- nvinfo : EIATTR_EXIT_INSTR_OFFSETS
	.align		4
        /*005c*/ 	.byte	0x04, 0x1c
        /*005e*/ 	.short	(.L_23 - .L_22)


	//   ....[0]....
.L_22:
        /*0060*/ 	.word	0x000001f0


	//----- nvinfo : EIATTR_CBANK_PARAM_SIZE
	.align		4
.L_23:
        /*0064*/ 	.byte	0x03, 0x19
        /*0066*/ 	.short	0x0018


	//----- nvinfo : EIATTR_PARAM_CBANK
	.align		4
        /*0068*/ 	.byte	0x04, 0x0a
        /*006a*/ 	.short	(.L_25 - .L_24)
	.align		4
.L_24:
        /*006c*/ 	.word	index@(.nv.constant0._Z21sharedMatrixTransposePiS_ii)
        /*0070*/ 	.short	0x0380
        /*0072*/ 	.short	0x0018


	//----- nvinfo : EIATTR_SW_WAR
	.align		4
.L_25:
        /*0074*/ 	.byte	0x04, 0x36
        /*0076*/ 	.short	(.L_27 - .L_26)
.L_26:
        /*0078*/ 	.word	0x00000008
.L_27:


//--------------------- .nv.info._Z20naiveMatrixTransposePiS_ii --------------------------
	.section	.nv.info._Z20naiveMatrixTransposePiS_ii,"",@"SHT_CUDA_INFO"
	.sectionflags	@""
	.align	4


	//----- nvinfo : EIATTR_CUDA_API_VERSION
	.align		4
        /*0000*/ 	.byte	0x04, 0x37
        /*0002*/ 	.short	(.L_29 - .L_28)
.L_28:
        /*0004*/ 	.word	0x00000082


	//----- nvinfo : EIATTR_KPARAM_INFO
	.align		4
.L_29:
        /*0008*/ 	.byte	0x04, 0x17
        /*000a*/ 	.short	(.L_31 - .L_30)
.L_30:
        /*000c*/ 	.word	0x00000000
        /*0010*/ 	.short	0x0003
        /*0012*/ 	.short	0x0014
        /*0014*/ 	.byte	0x00, 0xf0, 0x11, 0x00


	//----- nvinfo : EIATTR_KPARAM_INFO
	.align		4
.L_31:
        /*0018*/ 	.byte	0x04, 0x17
        /*001a*/ 	.short	(.L_33 - .L_32)
.L_32:
        /*001c*/ 	.word	0x00000000
        /*0020*/ 	.short	0x0002
        /*0022*/ 	.short	0x0010
        /*0024*/ 	.byte	0x00, 0xf0, 0x11, 0x00


	//----- nvinfo : EIATTR_KPARAM_INFO
	.align		4
.L_33:
        /*0028*/ 	.byte	0x04, 0x17
        /*002a*/ 	.short	(.L_35 - .L_34)
.L_34:
        /*002c*/ 	.word	0x00000000
        /*0030*/ 	.short	0x0001
        /*0032*/ 	.short	0x0008
        /*0034*/ 	.byte	0x00, 0xf5, 0x21, 0x00


	//----- nvinfo : EIATTR_KPARAM_INFO
	.align		4
.L_35:
        /*0038*/ 	.byte	0x04, 0x17
        /*003a*/ 	.short	(.L_37 - .L_36)
.L_36:
        /*003c*/ 	.word	0x00000000
        /*0040*/ 	.short	0x0000
        /*0042*/ 	.short	0x0000
        /*0044*/ 	.byte	0x00, 0xf5, 0x21, 0x00


	//----- nvinfo : EIATTR_SPARSE_MMA_MASK
	.align		4
.L_37:
        /*0048*/ 	.byte	0x03, 0x50
        /*004a*/ 	.short	0x0000


	//----- nvinfo : EIATTR_MAXREG_COUNT
	.align		4
        /*004c*/ 	.byte	0x03, 0x1b
        /*004e*/ 	.short	0x00ff


	//----- nvinfo : EIATTR_MERCURY_ISA_VERSION
	.align		4
        /*0050*/ 	.byte	0x03, 0x5f
        /*0052*/ 	.short	0x0101


	//----- nvinfo : EIATTR_VRC_CTA_INIT_COUNT
	.align		4
        /*0054*/ 	.byte	0x02, 0x4a
	.zero		1
	.zero		1


	//----- nvinfo : EIATTR_EXIT_INSTR_OFFSETS
	.align		4
        /*0058*/ 	.byte	0x04, 0x1c
        /*005a*/ 	.short	(.L_39 - .L_38)


	//   ....[0]....
.L_38:
        /*005c*/ 	.word	0x00000130


	//----- nvinfo : EIATTR_CBANK_PARAM_SIZE
	.align		4
.L_39:
        /*0060*/ 	.byte	0x03, 0x19
        /*0062*/ 	.short	0x0018


	//----- nvinfo : EIATTR_PARAM_CBANK
	.align		4
        /*0064*/ 	.byte	0x04, 0x0a
        /*0066*/ 	.short	(.L_41 - .L_40)
	.align		4
.L_40:
        /*0068*/ 	.word	index@(.nv.constant0._Z20naiveMatrixTransposePiS_ii)
        /*006c*/ 	.short	0x0380
        /*006e*/ 	.short	0x0018


	//----- nvinfo : EIATTR_SW_WAR
	.align		4
.L_41:
        /*0070*/ 	.byte	0x04, 0x36
        /*0072*/ 	.short	(.L_43 - .L_42)
.L_42:
        /*0074*/ 	.word	0x00000008
.L_43:


//--------------------- .nv.callgraph             --------------------------
	.section	.nv.callgraph,"",@"SHT_CUDA_CALLGRAPH"
	.align	4
	.sectionentsize	8
	.align		4
        /*0000*/ 	.word	0x00000000
	.align		4
        /*0004*/ 	.word	0xffffffff
	.align		4
        /*0008*/ 	.word	0x00000000
	.align		4
        /*000c*/ 	.word	0xfffffffe
	.align		4
        /*0010*/ 	.word	0x00000000
	.align		4
        /*0014*/ 	.word	0xfffffffd
	.align		4
        /*0018*/ 	.word	0x00000000
	.align		4
        /*001c*/ 	.word	0xfffffffc


//--------------------- .text._Z21sharedMatrixTransposePiS_ii --------------------------
	.section	.text._Z21sharedMatrixTransposePiS_ii,"ax",@progbits
	.align	128
        .global         _Z21sharedMatrixTransposePiS_ii
        .type           _Z21sharedMatrixTransposePiS_ii,@function
        .size           _Z21sharedMatrixTransposePiS_ii,(.L_x_2 - _Z21sharedMatrixTransposePiS_ii)
        .other          _Z21sharedMatrixTransposePiS_ii,@"STO_CUDA_ENTRY STV_DEFAULT"
_Z21sharedMatrixTransposePiS_ii:
.text._Z21sharedMatrixTransposePiS_ii:
[----:B------:R-:W-:Y:S01]  /*0000*/  LDC R1, c[0x0][0x37c] ;  /* 0x0000df00ff017b82 */ /* 0x000fe20000000800 */
[----:B------:R-:W0:Y:S07]  /*0010*/  S2R R8, SR_TID.X ;  /* 0x0000000000087919 */ /* 0x000e2e0000002100 */
[----:B------:R-:W0:Y:S01]  /*0020*/  LDC R11, c[0x0][0x360] ;  /* 0x0000d800ff0b7b82 */ /* 0x000e220000000800 */
[----:B------:R-:W1:Y:S01]  /*0030*/  LDCU UR10, c[0x0][0x390] ;  /* 0x00007200ff0a77ac */ /* 0x000e620008000800 */
[----:B------:R-:W2:Y:S01]  /*0040*/  S2R R13, SR_TID.Y ;  /* 0x00000000000d7919 */ /* 0x000ea20000002200 */
[----:B------:R-:W3:Y:S05]  /*0050*/  LDCU.64 UR6, c[0x0][0x358] ;  /* 0x00006b00ff0677ac */ /* 0x000eea0008000a00 */
[----:B------:R-:W0:Y:S08]  /*0060*/  S2UR UR8, SR_CTAID.X ;  /* 0x00000000000879c3 */ /* 0x000e300000002500 */
[----:B------:R-:W2:Y:S08]  /*0070*/  S2UR UR9, SR_CTAID.Y ;  /* 0x00000000000979c3 */ /* 0x000eb00000002600 */
[----:B------:R-:W2:Y:S08]  /*0080*/  LDC R10, c[0x0][0x364] ;  /* 0x0000d900ff0a7b82 */ /* 0x000eb00000000800 */
[----:B------:R-:W4:Y:S01]  /*0090*/  LDC.64 R2, c[0x0][0x380] ;  /* 0x0000e000ff027b82 */ /* 0x000f220000000a00 */
[----:B0-----:R-:W-:-:S02]  /*00a0*/  IMAD R0, R11, UR8, R8 ;  /* 0x000000080b007c24 */ /* 0x001fc4000f8e0208 */
[----:B--2---:R-:W-:-:S04]  /*00b0*/  IMAD R5, R10, UR9, R13 ;  /* 0x000000090a057c24 */ /* 0x004fc8000f8e020d */
[----:B-1----:R-:W-:-:S04]  /*00c0*/  IMAD R5, R5, UR10, R0 ;  /* 0x0000000a05057c24 */ /* 0x002fc8000f8e0200 */
[----:B----4-:R-:W-:-:S05]  /*00d0*/  IMAD.WIDE R2, R5, 0x4, R2 ;  /* 0x0000000405027825 */ /* 0x010fca00078e0202 */
[----:B---3--:R0:W2:Y:S01]  /*00e0*/  LDG.E R4, desc[UR6][R2.64] ;  /* 0x0000000602047981 */ /* 0x0080a2000c1e1900 */
[----:B------:R-:W1:Y:S01]  /*00f0*/  S2UR UR5, SR_CgaCtaId ;  /* 0x00000000000579c3 */ /* 0x000e620000008800 */
[----:B------:R-:W-:-:S07]  /*0100*/  UMOV UR4, 0x400 ;  /* 0x0000040000047882 */ /* 0x000fce0000000000 */
[----:B0-----:R-:W0:Y:S01]  /*0110*/  LDC.64 R2, c[0x0][0x388] ;  /* 0x0000e200ff027b82 */ /* 0x001e220000000a00 */
[----:B-1----:R-:W-:-:S06]  /*0120*/  ULEA UR4, UR5, UR4, 0x18 ;  /* 0x0000000405047291 */ /* 0x002fcc000f8ec0ff */
[C---:B------:R-:W-:Y:S02]  /*0130*/  LEA R0, R8.reuse, UR4, 0x3 ;  /* 0x0000000408007c11 */ /* 0x040fe4000f8e18ff */
[C---:B------:R-:W-:Y:S02]  /*0140*/  LEA R5, R13.reuse, UR4, 0x3 ;  /* 0x000000040d057c11 */ /* 0x040fe4000f8e18ff */
[----:B------:R-:W-:Y:S01]  /*0150*/  LEA R7, R13, R0, 0x2 ;  /* 0x000000000d077211 */ /* 0x000fe200078e10ff */
[----:B------:R-:W-:Y:S01]  /*0160*/  IMAD R0, R11, UR9, R8 ;  /* 0x000000090b007c24 */ /* 0x000fe2000f8e0208 */
[----:B------:R-:W-:Y:S01]  /*0170*/  LEA R6, R8, R5, 0x2 ;  /* 0x0000000508067211 */ /* 0x000fe200078e10ff */
[----:B------:R-:W-:-:S04]  /*0180*/  IMAD R5, R10, UR8, R13 ;  /* 0x000000080a057c24 */ /* 0x000fc8000f8e020d */
[----:B------:R-:W-:-:S04]  /*0190*/  IMAD R5, R5, UR10, R0 ;  /* 0x0000000a05057c24 */ /* 0x000fc8000f8e0200 */
[----:B0-----:R-:W-:Y:S01]  /*01a0*/  IMAD.WIDE R2, R5, 0x4, R2 ;  /* 0x0000000405027825 */ /* 0x001fe200078e0202 */
[----:B--2---:R-:W-:Y:S01]  /*01b0*/  STS [R7], R4 ;  /* 0x0000000407007388 */ /* 0x004fe20000000800 */
[----:B------:R-:W-:Y:S06]  /*01c0*/  BAR.SYNC.DEFER_BLOCKING 0x0 ;  /* 0x0000000000007b1d */ /* 0x000fec0000010000 */
[----:B------:R-:W0:Y:S04]  /*01d0*/  LDS R9, [R6] ;  /* 0x0000000006097984 */ /* 0x000e280000000800 */
[----:B0-----:R-:W-:Y:S01]  /*01e0*/  STG.E desc[UR6][R2.64], R9 ;  /* 0x0000000902007986 */ /* 0x001fe2000c101906 */
[----:B------:R-:W-:Y:S05]  /*01f0*/  EXIT ;  /* 0x000000000000794d */ /* 0x000fea0003800000 */
.L_x_0:
[----:B------:R-:W-:-:S00]  /*0200*/  BRA `(.L_x_0) ;  /* 0xfffffffc00fc7947 */ /* 0x000fc0000383ffff */
[----:B------:R-:W-:-:S00]  /*0210*/  NOP ;  /* 0x0000000000007918 */ /* 0x000fc00000000000 */
        /* <DEDUP_REMOVED lines=14> */
.L_x_2:


//--------------------- .text._Z20naiveMatrixTransposePiS_ii --------------------------
	.section	.text._Z20naiveMatrixTransposePiS_ii,"ax",@progbits
	.align	128
        .global         _Z20naiveMatrixTransposePiS_ii
        .type           _Z20naiveMatrixTransposePiS_ii,@function
        .size           _Z20naiveMatrixTransposePiS_ii,(.L_x_3 - _Z20naiveMatrixTransposePiS_ii)
        .other          _Z20naiveMatrixTransposePiS_ii,@"STO_CUDA_ENTRY STV_DEFAULT"
_Z20naiveMatrixTransposePiS_ii:
.text._Z20naiveMatrixTransposePiS_ii:
[----:B------:R-:W-:Y:S01]  /*0000*/  LDC R1, c[0x0][0x37c] ;  /* 0x0000df00ff017b82 */ /* 0x000fe20000000800 */
[----:B------:R-:W0:Y:S07]  /*0010*/  S2R R0, SR_TID.X ;  /* 0x0000000000007919 */ /* 0x000e2e0000002100 */
[----:B------:R-:W0:Y:S01]  /*0020*/  LDC R5, c[0x0][0x360] ;  /* 0x0000d800ff057b82 */ /* 0x000e220000000800 */
[----:B------:R-:W1:Y:S01]  /*0030*/  LDCU.64 UR8, c[0x0][0x390] ;  /* 0x00007200ff0877ac */ /* 0x000e620008000a00 */
        /* <DEDUP_REMOVED lines=9> */
[----:B----4-:R-:W-:Y:S02]  /*00d0*/  IMAD.WIDE R2, R5, 0x4, R2 ;  /* 0x0000000405027825 */ /* 0x010fe400078e0202 */
[----:B------:R-:W0:Y:S04]  /*00e0*/  LDC.64 R4, c[0x0][0x388] ;  /* 0x0000e200ff047b82 */ /* 0x000e280000000a00 */
[----:B---3--:R-:W2:Y:S01]  /*00f0*/  LDG.E R3, desc[UR4][R2.64] ;  /* 0x0000000402037981 */ /* 0x008ea2000c1e1900 */
[----:B------:R-:W-:-:S04]  /*0100*/  IMAD R7, R7, UR8, R0 ;  /* 0x0000000807077c24 */ /* 0x000fc8000f8e0200 */
[----:B0-----:R-:W-:-:S05]  /*0110*/  IMAD.WIDE R4, R7, 0x4, R4 ;  /* 0x0000000407047825 */ /* 0x001fca00078e0204 */
[----:B--2---:R-:W-:Y:S01]  /*0120*/  STG.E desc[UR4][R4.64], R3 ;  /* 0x0000000304007986 */ /* 0x004fe2000c101904 */
[----:B------:R-:W-:Y:S05]  /*0130*/  EXIT ;  /* 0x000000000000794d */ /* 0x000fea0003800000 */
.L_x_1:
        /* <DEDUP_REMOVED lines=12> */
.L_x_3:


//--------------------- .nv.shared._Z21sharedMatrixTransposePiS_ii --------------------------
	.section	.nv.shared._Z21sharedMatrixTransposePiS_ii,"aw",@nobits
	.sectionflags	@""
	.align	4
.nv.shared._Z21sharedMatrixTransposePiS_ii:
	.zero		1040


//--------------------- .nv.shared.reserved.0     --------------------------
	.section	.nv.shared.reserved.0,"aw",@nobits
	.weak		__nv_reservedSMEM_offset_0_alias
	.size		__nv_reservedSMEM_offset_0_alias, 0, 64
	.other		__nv_reservedSMEM_offset_0_alias,@"STO_CUDA_RESERVED_SHARED STV_DEFAULT"
__nv_reservedSMEM_offset_0_alias:
	.zero		0
	.zero		64


//--------------------- .nv.constant0._Z21sharedMatrixTransposePiS_ii --------------------------
	.section	.nv.constant0._Z21sharedMatrixTransposePiS_ii,"a",@progbits
	.sectionflags	@""
	.align	4
.nv.constant0._Z21sharedMatrixTransposePiS_ii:
	.zero		920


//--------------------- .nv.constant0._Z20naiveMatrixTransposePiS_ii --------------------------
	.section	.nv.constant0._Z20naiveMatrixTransposePiS_ii,"a",@progbits
	.sectionflags	@""
	.align	4
.nv.constant0._Z20naiveMatrixTransposePiS_ii:
	.zero		920


//--------------------- SYMBOLS --------------------------

	.type		.nv.reservedSmem.offset0,@object
	.size		.nv.reservedSmem.offset0,0x4
	.type		.nv.reservedSmem.cap,@object
	.size		.nv.reservedSmem.cap,0x4
